	.headerflags	@"EF_CUDA_TEXMODE_UNIFIED EF_CUDA_64BIT_ADDRESS EF_CUDA_ACCELERATORS EF_CUDA_SM90 EF_CUDA_VIRTUAL_SM(EF_CUDA_SM90)"
	.elftype	@"ET_EXEC"


//--------------------- .nv.info                  --------------------------
	.section	.nv.info,"",@"SHT_CUDA_INFO"
	.align	4


	//----- nvinfo : EIATTR_REGCOUNT
	.align		4
        /*0000*/ 	.byte	0x04, 0x2f
        /*0002*/ 	.short	(.L_1 - .L_0)
	.align		4
.L_0:
        /*0004*/ 	.word	index@(triton_poi_fused_4)
        /*0008*/ 	.word	0x0000001e


	//----- nvinfo : EIATTR_MIN_STACK_SIZE
	.align		4
.L_1:
        /*000c*/ 	.byte	0x04, 0x12
        /*000e*/ 	.short	(.L_3 - .L_2)
	.align		4
.L_2:
        /*0010*/ 	.word	index@(triton_poi_fused_4)
        /*0014*/ 	.word	0x00000000


	//----- nvinfo : EIATTR_FRAME_SIZE
	.align		4
.L_3:
        /*0018*/ 	.byte	0x04, 0x11
        /*001a*/ 	.short	(.L_5 - .L_4)
	.align		4
.L_4:
        /*001c*/ 	.word	index@(triton_poi_fused_4)
        /*0020*/ 	.word	0x00000000


	//----- nvinfo : EIATTR_MIN_STACK_SIZE
	.align		4
.L_5:
        /*0024*/ 	.byte	0x04, 0x12
        /*0026*/ 	.short	(.L_7 - .L_6)
	.align		4
.L_6:
        /*0028*/ 	.word	index@(triton_poi_fused_4)
        /*002c*/ 	.word	0x00000000
.L_7:


//--------------------- .nv.info.triton_poi_fused_4 --------------------------
	.section	.nv.info.triton_poi_fused_4,"",@"SHT_CUDA_INFO"
	.sectionflags	@""
	.align	4


	//----- nvinfo : EIATTR_CUDA_API_VERSION
	.align		4
        /*0000*/ 	.byte	0x04, 0x37
        /*0002*/ 	.short	(.L_9 - .L_8)
.L_8:
        /*0004*/ 	.word	0x0000007c


	//----- nvinfo : EIATTR_KPARAM_INFO
	.align		4
.L_9:
        /*0008*/ 	.byte	0x04, 0x17
        /*000a*/ 	.short	(.L_11 - .L_10)
.L_10:
        /*000c*/ 	.word	0x00000000
        /*0010*/ 	.short	0x0003
        /*0012*/ 	.short	0x0014
        /*0014*/ 	.byte	0x00, 0xf0, 0x11, 0x00


	//----- nvinfo : EIATTR_KPARAM_INFO
	.align		4
.L_11:
        /*0018*/ 	.byte	0x04, 0x17
        /*001a*/ 	.short	(.L_13 - .L_12)
.L_12:
        /*001c*/ 	.word	0x00000000
        /*0020*/ 	.short	0x0002
        /*0022*/ 	.short	0x0010
        /*0024*/ 	.byte	0x00, 0xf0, 0x11, 0x00


	//----- nvinfo : EIATTR_KPARAM_INFO
	.align		4
.L_13:
        /*0028*/ 	.byte	0x04, 0x17
        /*002a*/ 	.short	(.L_15 - .L_14)
.L_14:
        /*002c*/ 	.word	0x00000000
        /*0030*/ 	.short	0x0001
        /*0032*/ 	.short	0x0008
        /*0034*/ 	.byte	0x00, 0xf4, 0x21, 0x00


	//----- nvinfo : EIATTR_KPARAM_INFO
	.align		4
.L_15:
        /*0038*/ 	.byte	0x04, 0x17
        /*003a*/ 	.short	(.L_17 - .L_16)
.L_16:
        /*003c*/ 	.word	0x00000000
        /*0040*/ 	.short	0x0000
        /*0042*/ 	.short	0x0000
        /*0044*/ 	.byte	0x00, 0xf4, 0x21, 0x00


	//----- nvinfo : EIATTR_SPARSE_MMA_MASK
	.align		4
.L_17:
        /*0048*/ 	.byte	0x03, 0x50
        /*004a*/ 	.short	0x0000


	//----- nvinfo : EIATTR_MAXREG_COUNT
	.align		4
        /*004c*/ 	.byte	0x03, 0x1b
        /*004e*/ 	.short	0x00ff


	//----- nvinfo : EIATTR_EXIT_INSTR_OFFSETS
	.align		4
        /*0050*/ 	.byte	0x04, 0x1c
        /*0052*/ 	.short	(.L_19 - .L_18)


	//   ....[0]....
.L_18:
        /*0054*/ 	.word	0x000006d0


	//   ....[1]....
        /*0058*/ 	.word	0x00000720


	//----- nvinfo : EIATTR_REQNTID
	.align		4
.L_19:
        /*005c*/ 	.byte	0x04, 0x10
        /*005e*/ 	.short	(.L_21 - .L_20)
.L_20:
        /*0060*/ 	.word	0x00000080
        /*0064*/ 	.word	0x00000001
        /*0068*/ 	.word	0x00000001


	//----- nvinfo : EIATTR_CBANK_PARAM_SIZE
	.align		4
.L_21:
        /*006c*/ 	.byte	0x03, 0x19
        /*006e*/ 	.short	0x0018


	//----- nvinfo : EIATTR_PARAM_CBANK
	.align		4
        /*0070*/ 	.byte	0x04, 0x0a
        /*0072*/ 	.short	(.L_23 - .L_22)
	.align		4
.L_22:
        /*0074*/ 	.word	index@(.nv.constant0.triton_poi_fused_4)
        /*0078*/ 	.short	0x0210
        /*007a*/ 	.short	0x0018


	//----- nvinfo : EIATTR_SW_WAR
	.align		4
.L_23:
        /*007c*/ 	.byte	0x04, 0x36
        /*007e*/ 	.short	(.L_25 - .L_24)
.L_24:
        /*0080*/ 	.word	0x00000008
.L_25:


//--------------------- .nv.callgraph             --------------------------
	.section	.nv.callgraph,"",@"SHT_CUDA_CALLGRAPH"
	.align	4
	.sectionentsize	8
	.align		4
        /*0000*/ 	.word	0x00000000
	.align		4
        /*0004*/ 	.word	0xffffffff
	.align		4
        /*0008*/ 	.word	0x00000000
	.align		4
        /*000c*/ 	.word	0xfffffffe
	.align		4
        /*0010*/ 	.word	0x00000000
	.align		4
        /*0014*/ 	.word	0xfffffffd
	.align		4
        /*0018*/ 	.word	0x00000000
	.align		4
        /*001c*/ 	.word	0xfffffffc


//--------------------- .text.triton_poi_fused_4  --------------------------
	.section	.text.triton_poi_fused_4,"ax",@progbits
	.sectionflags	@"SHF_BARRIERS=1"
	.align	128
        .global         triton_poi_fused_4
        .type           triton_poi_fused_4,@function
        .size           triton_poi_fused_4,(.L_x_1 - triton_poi_fused_4)
        .other          triton_poi_fused_4,@"STO_CUDA_ENTRY STV_DEFAULT"
triton_poi_fused_4:
.text.triton_poi_fused_4:
[----:B------:R-:W0:Y:S01]  /*0000*/  LDC R1, c[0x0][0x28] ;  /* 0x00000a00ff017b82 */ /* 0x000e220000000800 */
[----:B------:R-:W1:Y:S07]  /*0010*/  S2R R19, SR_CTAID.Z ;  /* 0x0000000000137919 */ /* 0x000e6e0000002700 */
[----:B------:R-:W1:Y:S01]  /*0020*/  S2UR UR4, SR_CTAID.Y ;  /* 0x00000000000479c3 */ /* 0x000e620000002600 */
[----:B------:R-:W-:Y:S01]  /*0030*/  IMAD.MOV.U32 R14, RZ, RZ, RZ ;  /* 0x000000ffff0e7224 */ /* 0x000fe200078e00ff */
[----:B------:R-:W-:Y:S01]  /*0040*/  ULDC.64 UR6, c[0x0][0x208] ;  /* 0x0000820000067ab9 */ /* 0x000fe20000000a00 */
[----:B------:R-:W2:Y:S01]  /*0050*/  S2R R15, SR_CTAID.X ;  /* 0x00000000000f7919 */ /* 0x000ea20000002500 */
[----:B------:R-:W3:Y:S04]  /*0060*/  S2R R18, SR_TID.X ;  /* 0x0000000000127919 */ /* 0x000ee80000002100 */
[----:B------:R-:W1:Y:S08]  /*0070*/  LDC R0, c[0x0][0x10] ;  /* 0x00000400ff007b82 */ /* 0x000e700000000800 */
[----:B------:R-:W4:Y:S01]  /*0080*/  LDC.64 R16, c[0x0][0x210] ;  /* 0x00008400ff107b82 */ /* 0x000f220000000a00 */
[----:B-1----:R-:W-:-:S02]  /*0090*/  IMAD R19, R19, R0, UR4 ;  /* 0x0000000413137e24 */ /* 0x002fc4000f8e0200 */
[----:B--2---:R-:W-:Y:S02]  /*00a0*/  IMAD.SHL.U32 R15, R15, 0x10, RZ ;  /* 0x000000100f0f7824 */ /* 0x004fe400078e00ff */
[----:B------:R-:W-:Y:S01]  /*00b0*/  IMAD.SHL.U32 R19, R19, 0x40, RZ ;  /* 0x0000004013137824 */ /* 0x000fe200078e00ff */
[----:B---3--:R-:W-:Y:S02]  /*00c0*/  SHF.R.U32.HI R0, RZ, 0x4, R18 ;  /* 0x00000004ff007819 */ /* 0x008fe40000011612 */
[----:B------:R-:W-:Y:S02]  /*00d0*/  LOP3.LUT R4, R15, 0xf, R18, 0xf8, !PT ;  /* 0x0000000f0f047812 */ /* 0x000fe400078ef812 */
[----:B------:R-:W-:Y:S02]  /*00e0*/  SGXT.U32 R0, R0, 0x3 ;  /* 0x000000030000781a */ /* 0x000fe40000000000 */
[----:B------:R-:W-:Y:S02]  /*00f0*/  ISETP.GE.AND P0, PT, R4, 0x9, PT ;  /* 0x000000090400780c */ /* 0x000fe40003f06270 */
[----:B------:R-:W-:-:S02]  /*0100*/  LOP3.LUT R3, R19, 0x8, R0, 0xfe, !PT ;  /* 0x0000000813037812 */ /* 0x000fc400078efe00 */
[----:B------:R-:W-:Y:S02]  /*0110*/  LOP3.LUT R2, R19, R0, RZ, 0xfc, !PT ;  /* 0x0000000013027212 */ /* 0x000fe400078efcff */
[C---:B------:R-:W-:Y:S01]  /*0120*/  ISETP.LT.AND P2, PT, R3.reuse, 0x100000, !P0 ;  /* 0x001000000300780c */ /* 0x040fe20004741270 */
[--C-:B------:R-:W-:Y:S01]  /*0130*/  IMAD R3, R3, 0x9, R4.reuse ;  /* 0x0000000903037824 */ /* 0x100fe200078e0204 */
[----:B------:R-:W-:Y:S01]  /*0140*/  LOP3.LUT R6, R19, 0x10, R0, 0xfe, !PT ;  /* 0x0000001013067812 */ /* 0x000fe200078efe00 */
[C---:B------:R-:W-:Y:S01]  /*0150*/  IMAD R5, R2.reuse, 0x9, R4 ;  /* 0x0000000902057824 */ /* 0x040fe200078e0204 */
[----:B------:R-:W-:Y:S02]  /*0160*/  LOP3.LUT R7, R19, 0x18, R0, 0xfe, !PT ;  /* 0x0000001813077812 */ /* 0x000fe400078efe00 */
[----:B------:R-:W-:Y:S01]  /*0170*/  ISETP.LT.AND P1, PT, R2, 0x100000, !P0 ;  /* 0x001000000200780c */ /* 0x000fe20004721270 */
[----:B----4-:R-:W-:Y:S01]  /*0180*/  IMAD.WIDE R2, R3, 0x4, R16 ;  /* 0x0000000403027825 */ /* 0x010fe200078e0210 */
[----:B------:R-:W-:-:S02]  /*0190*/  ISETP.LT.AND P6, PT, R6, 0x100000, !P0 ;  /* 0x001000000600780c */ /* 0x000fc400047c1270 */
[----:B------:R-:W-:Y:S02]  /*01a0*/  LOP3.LUT R8, R19, 0x20, R0, 0xfe, !PT ;  /* 0x0000002013087812 */ /* 0x000fe400078efe00 */
[----:B------:R-:W-:Y:S01]  /*01b0*/  ISETP.LT.AND P5, PT, R7, 0x100000, !P0 ;  /* 0x001000000700780c */ /* 0x000fe200047a1270 */
[----:B------:R1:W2:Y:S01]  /*01c0*/  @P2 LDG.E.EL R14, desc[UR6][R2.64] ;  /* 0x00000006020e2981 */ /* 0x0002a2000c2e1900 */
[----:B------:R-:W-:Y:S02]  /*01d0*/  LOP3.LUT R4, R19, 0x28, R0, 0xfe, !PT ;  /* 0x0000002813047812 */ /* 0x000fe400078efe00 */
[----:B------:R-:W-:Y:S02]  /*01e0*/  LOP3.LUT R6, R19, 0x30, R0, 0xfe, !PT ;  /* 0x0000003013067812 */ /* 0x000fe400078efe00 */
[----:B------:R-:W-:Y:S02]  /*01f0*/  LOP3.LUT R7, R19, 0x38, R0, 0xfe, !PT ;  /* 0x0000003813077812 */ /* 0x000fe400078efe00 */
[----:B------:R-:W-:-:S02]  /*0200*/  ISETP.LT.AND P4, PT, R8, 0x100000, !P0 ;  /* 0x001000000800780c */ /* 0x000fc40004781270 */
[----:B------:R-:W-:Y:S02]  /*0210*/  ISETP.LT.AND P3, PT, R4, 0x100000, !P0 ;  /* 0x001000000400780c */ /* 0x000fe40004761270 */
[----:B------:R-:W-:Y:S02]  /*0220*/  ISETP.LT.AND P2, PT, R6, 0x100000, !P0 ;  /* 0x001000000600780c */ /* 0x000fe40004741270 */
[----:B------:R-:W-:Y:S01]  /*0230*/  ISETP.LT.AND P0, PT, R7, 0x100000, !P0 ;  /* 0x001000000700780c */ /* 0x000fe20004701270 */
[C---:B------:R-:W-:Y:S02]  /*0240*/  VIADD R7, R5.reuse, 0x90 ;  /* 0x0000009005077836 */ /* 0x040fe40000000000 */
[C---:B------:R-:W-:Y:S02]  /*0250*/  VIADD R9, R5.reuse, 0xd8 ;  /* 0x000000d805097836 */ /* 0x040fe40000000000 */
[C---:B------:R-:W-:Y:S02]  /*0260*/  VIADD R11, R5.reuse, 0x120 ;  /* 0x00000120050b7836 */ /* 0x040fe40000000000 */
[----:B------:R-:W-:-:S02]  /*0270*/  VIADD R13, R5, 0x168 ;  /* 0x00000168050d7836 */ /* 0x000fc40000000000 */
[C---:B------:R-:W-:Y:S02]  /*0280*/  VIADD R23, R5.reuse, 0x1b0 ;  /* 0x000001b005177836 */ /* 0x040fe40000000000 */
[C---:B------:R-:W-:Y:S02]  /*0290*/  VIADD R25, R5.reuse, 0x1f8 ;  /* 0x000001f805197836 */ /* 0x040fe40000000000 */
[----:B-1----:R-:W-:-:S04]  /*02a0*/  IMAD.WIDE R2, R5, 0x4, R16 ;  /* 0x0000000405027825 */ /* 0x002fc800078e0210 */
[----:B------:R-:W-:-:S04]  /*02b0*/  IMAD.WIDE R4, R7, 0x4, R16 ;  /* 0x0000000407047825 */ /* 0x000fc800078e0210 */
[----:B------:R-:W-:-:S04]  /*02c0*/  IMAD.WIDE R6, R9, 0x4, R16 ;  /* 0x0000000409067825 */ /* 0x000fc800078e0210 */
[----:B------:R-:W-:Y:S01]  /*02d0*/  IMAD.WIDE R8, R11, 0x4, R16 ;  /* 0x000000040b087825 */ /* 0x000fe200078e0210 */
[----:B------:R-:W-:-:S03]  /*02e0*/  CS2R R20, SRZ ;  /* 0x0000000000147805 */ /* 0x000fc6000001ff00 */
[----:B------:R-:W-:-:S03]  /*02f0*/  IMAD.WIDE R10, R13, 0x4, R16 ;  /* 0x000000040d0a7825 */ /* 0x000fc600078e0210 */
[----:B------:R1:W3:Y:S01]  /*0300*/  @P6 LDG.E.EL R20, desc[UR6][R4.64] ;  /* 0x0000000604146981 */ /* 0x0002e2000c2e1900 */
[--C-:B------:R-:W-:Y:S01]  /*0310*/  IMAD.WIDE R12, R23, 0x4, R16.reuse ;  /* 0x00000004170c7825 */ /* 0x100fe200078e0210 */
[----:B------:R-:W-:Y:S02]  /*0320*/  CS2R R22, SRZ ;  /* 0x0000000000167805 */ /* 0x000fe4000001ff00 */
[----:B------:R-:W4:Y:S01]  /*0330*/  @P5 LDG.E.EL R21, desc[UR6][R6.64] ;  /* 0x0000000606155981 */ /* 0x000f22000c2e1900 */
[----:B------:R-:W-:Y:S01]  /*0340*/  IMAD.WIDE R16, R25, 0x4, R16 ;  /* 0x0000000419107825 */ /* 0x000fe200078e0210 */
[----:B------:R-:W-:Y:S02]  /*0350*/  CS2R R24, SRZ ;  /* 0x0000000000187805 */ /* 0x000fe4000001ff00 */
[----:B------:R-:W5:Y:S01]  /*0360*/  @P4 LDG.E.EL R22, desc[UR6][R8.64] ;  /* 0x0000000608164981 */ /* 0x000f62000c2e1900 */
[----:B------:R-:W-:-:S03]  /*0370*/  IMAD.MOV.U32 R26, RZ, RZ, RZ ;  /* 0x000000ffff1a7224 */ /* 0x000fc600078e00ff */
[----:B------:R-:W5:Y:S04]  /*0380*/  @P3 LDG.E.EL R24, desc[UR6][R10.64] ;  /* 0x000000060a183981 */ /* 0x000f68000c2e1900 */
[----:B------:R1:W5:Y:S04]  /*0390*/  @P2 LDG.E.EL R23, desc[UR6][R12.64] ;  /* 0x000000060c172981 */ /* 0x000368000c2e1900 */
[----:B------:R1:W5:Y:S04]  /*03a0*/  @P1 LDG.E.EL R26, desc[UR6][R2.64] ;  /* 0x00000006021a1981 */ /* 0x000368000c2e1900 */
[----:B------:R-:W5:Y:S01]  /*03b0*/  @P0 LDG.E.EL R25, desc[UR6][R16.64] ;  /* 0x0000000610190981 */ /* 0x000f62000c2e1900 */
[----:B------:R-:W1:Y:S01]  /*03c0*/  S2R R27, SR_TID.X ;  /* 0x00000000001b7919 */ /* 0x000e620000002100 */
[----:B------:R-:W1:Y:S01]  /*03d0*/  S2UR UR5, SR_CgaCtaId ;  /* 0x00000000000579c3 */ /* 0x000e620000008800 */
[----:B------:R-:W-:Y:S01]  /*03e0*/  UMOV UR4, 0x400 ;  /* 0x0000040000047882 */ /* 0x000fe20000000000 */
[----:B-1----:R-:W-:Y:S01]  /*03f0*/  IMAD.SHL.U32 R4, R27, 0x40, RZ ;  /* 0x000000401b047824 */ /* 0x002fe200078e00ff */
[----:B------:R-:W-:-:S04]  /*0400*/  SHF.R.U32.HI R5, RZ, 0x4, R27 ;  /* 0x00000004ff057819 */ /* 0x000fc8000001161b */
[----:B------:R-:W-:Y:S02]  /*0410*/  SGXT.U32 R5, R5, 0x3 ;  /* 0x000000030505781a */ /* 0x000fe40000000000 */
[----:B------:R-:W-:Y:S01]  /*0420*/  LOP3.LUT R4, R4, 0x3c0, RZ, 0xc0, !PT ;  /* 0x000003c004047812 */ /* 0x000fe200078ec0ff */
[----:B0-----:R-:W-:-:S03]  /*0430*/  UPRMT UR4, UR5, 0x654, UR4 ;  /* 0x0000065405047896 */ /* 0x001fc60008000004 */
[----:B------:R-:W-:-:S04]  /*0440*/  LOP3.LUT R5, R4, R5, RZ, 0xfc, !PT ;  /* 0x0000000504057212 */ /* 0x000fc800078efcff */
[----:B------:R-:W-:-:S04]  /*0450*/  LEA.HI R5, R4, R5, RZ, 0x1c ;  /* 0x0000000504057211 */ /* 0x000fc800078fe0ff */
[----:B------:R-:W-:Y:S01]  /*0460*/  LEA R13, R5, UR4, 0x2 ;  /* 0x00000004050d7c11 */ /* 0x000fe2000f8e10ff */
[----:B------:R-:W-:Y:S01]  /*0470*/  IMAD.SHL.U32 R8, R27, 0x4, RZ ;  /* 0x000000041b087824 */ /* 0x000fe200078e00ff */
[----:B------:R-:W-:-:S04]  /*0480*/  SHF.R.U32.HI R2, RZ, 0x2, R27 ;  /* 0x00000002ff027819 */ /* 0x000fc8000001161b */
[----:B------:R-:W-:Y:S02]  /*0490*/  LOP3.LUT R8, R8, 0x1fc, RZ, 0xc0, !PT ;  /* 0x000001fc08087812 */ /* 0x000fe400078ec0ff */
[----:B------:R-:W-:-:S05]  /*04a0*/  LOP3.LUT R3, R2, 0x1c, RZ, 0xc0, !PT ;  /* 0x0000001c02037812 */ /* 0x000fca00078ec0ff */
[----:B------:R-:W-:-:S05]  /*04b0*/  IMAD.IADD R3, R8, 0x1, R3 ;  /* 0x0000000108037824 */ /* 0x000fca00078e0203 */
[----:B------:R-:W-:Y:S01]  /*04c0*/  LEA R4, R3, UR4, 0x2 ;  /* 0x0000000403047c11 */ /* 0x000fe2000f8e10ff */
[----:B------:R-:W-:Y:S01]  /*04d0*/  IMAD.SHL.U32 R18, R18, 0x4, RZ ;  /* 0x0000000412127824 */ /* 0x000fe200078e00ff */
[----:B------:R-:W0:Y:S04]  /*04e0*/  LDC.64 R2, c[0x0][0x218] ;  /* 0x00008600ff027b82 */ /* 0x000e280000000a00 */
[----:B------:R-:W-:-:S04]  /*04f0*/  LOP3.LUT R18, R19, 0x3c, R18, 0xf8, !PT ;  /* 0x0000003c13127812 */ /* 0x000fc800078ef812 */
[----:B------:R-:W-:-:S04]  /*0500*/  SHF.R.S32.HI R9, RZ, 0x1f, R18 ;  /* 0x0000001fff097819 */ /* 0x000fc80000011412 */
[----:B------:R-:W-:-:S04]  /*0510*/  LEA.HI R9, R9, R18, RZ, 0xa ;  /* 0x0000001209097211 */ /* 0x000fc800078f50ff */
[----:B------:R-:W-:Y:S02]  /*0520*/  LOP3.LUT R11, R9, 0xfffffc00, RZ, 0xc0, !PT ;  /* 0xfffffc00090b7812 */ /* 0x000fe400078ec0ff */
[----:B------:R-:W-:Y:S02]  /*0530*/  LOP3.LUT R12, R8, 0x200, RZ, 0xfc, !PT ;  /* 0x00000200080c7812 */ /* 0x000fe400078efcff */
[----:B------:R-:W-:Y:S01]  /*0540*/  SHF.R.S32.HI R10, RZ, 0xa, R9 ;  /* 0x0000000aff0a7819 */ /* 0x000fe20000011409 */
[C---:B------:R-:W-:Y:S01]  /*0550*/  IMAD.IADD R11, R18.reuse, 0x1, -R11 ;  /* 0x00000001120b7824 */ /* 0x040fe200078e0a0b */
[----:B------:R-:W-:Y:S02]  /*0560*/  ISETP.GE.AND P0, PT, R18, 0x100000, PT ;  /* 0x001000001200780c */ /* 0x000fe40003f06270 */
[----:B------:R-:W-:Y:S02]  /*0570*/  LOP3.LUT R9, R15, R0, RZ, 0xfc, !PT ;  /* 0x000000000f097212 */ /* 0x000fe400078efcff */
[----:B------:R-:W-:-:S02]  /*0580*/  LOP3.LUT R0, R15, 0x8, R0, 0xfe, !PT ;  /* 0x000000080f007812 */ /* 0x000fc400078efe00 */
[----:B------:R-:W-:Y:S01]  /*0590*/  SHF.R.U32.HI R12, RZ, 0x4, R12 ;  /* 0x00000004ff0c7819 */ /* 0x000fe2000001160c */
[----:B------:R-:W-:Y:S01]  /*05a0*/  IMAD R10, R10, 0x2400, R11 ;  /* 0x000024000a0a7824 */ /* 0x000fe200078e020b */
[C---:B------:R-:W-:Y:S02]  /*05b0*/  ISETP.LT.AND P1, PT, R9.reuse, 0x9, !P0 ;  /* 0x000000090900780c */ /* 0x040fe40004721270 */
[----:B------:R-:W-:Y:S02]  /*05c0*/  ISETP.LT.AND P0, PT, R0, 0x9, !P0 ;  /* 0x000000090000780c */ /* 0x000fe40004701270 */
[----:B------:R-:W-:Y:S01]  /*05d0*/  LOP3.LUT R11, R12, 0x3c, RZ, 0xc0, !PT ;  /* 0x0000003c0c0b7812 */ /* 0x000fe200078ec0ff */
[----:B------:R-:W-:-:S04]  /*05e0*/  IMAD R9, R9, 0x400, R10 ;  /* 0x0000040009097824 */ /* 0x000fc800078e020a */
[----:B------:R-:W-:Y:S02]  /*05f0*/  IMAD.IADD R11, R8, 0x1, R11 ;  /* 0x00000001080b7824 */ /* 0x000fe400078e020b */
[----:B0-----:R-:W-:-:S03]  /*0600*/  IMAD.WIDE R8, R9, 0x4, R2 ;  /* 0x0000000409087825 */ /* 0x001fc600078e0202 */
[----:B------:R-:W-:Y:S01]  /*0610*/  LEA R11, R11, UR4, 0x2 ;  /* 0x000000040b0b7c11 */ /* 0x000fe2000f8e10ff */
[----:B--2---:R-:W-:Y:S04]  /*0620*/  STS [R13+0x20], R14 ;  /* 0x0000200e0d007388 */ /* 0x004fe80000000800 */
[----:B---3--:R-:W-:Y:S04]  /*0630*/  STS [R13+0x40], R20 ;  /* 0x000040140d007388 */ /* 0x008fe80000000800 */
[----:B----4-:R-:W-:Y:S04]  /*0640*/  STS [R13+0x60], R21 ;  /* 0x000060150d007388 */ /* 0x010fe80000000800 */
[----:B-----5:R-:W-:Y:S04]  /*0650*/  STS [R13+0x80], R22 ;  /* 0x000080160d007388 */ /* 0x020fe80000000800 */
[----:B------:R-:W-:Y:S04]  /*0660*/  STS [R13+0xa0], R24 ;  /* 0x0000a0180d007388 */ /* 0x000fe80000000800 */
[----:B------:R-:W-:Y:S04]  /*0670*/  STS [R13+0xc0], R23 ;  /* 0x0000c0170d007388 */ /* 0x000fe80000000800 */
[----:B------:R-:W-:Y:S04]  /*0680*/  STS [R13], R26 ;  /* 0x0000001a0d007388 */ /* 0x000fe80000000800 */
[----:B------:R-:W-:Y:S01]  /*0690*/  STS [R13+0xe0], R25 ;  /* 0x0000e0190d007388 */ /* 0x000fe20000000800 */
[----:B------:R-:W-:Y:S06]  /*06a0*/  BAR.SYNC.DEFER_BLOCKING 0x0 ;  /* 0x0000000000007b1d */ /* 0x000fec0000010000 */
[----:B------:R-:W0:Y:S04]  /*06b0*/  LDS.128 R4, [R4] ;  /* 0x0000000004047984 */ /* 0x000e280000000c00 */
[----:B0-----:R0:W-:Y:S02]  /*06c0*/  @P1 STG.E.128 desc[UR6][R8.64], R4 ;  /* 0x0000000408001986 */ /* 0x0011e4000c101d06 */
[----:B0-----:R-:W-:Y:S05]  /*06d0*/  @!P0 EXIT ;  /* 0x000000000000894d */ /* 0x001fea0003800000 */
[----:B------:R-:W1:Y:S01]  /*06e0*/  LDS.128 R12, [R11+0x800] ;  /* 0x000800000b0c7984 */ /* 0x000e620000000c00 */
[----:B0-----:R-:W-:-:S04]  /*06f0*/  IMAD R5, R0, 0x400, R10 ;  /* 0x0000040000057824 */ /* 0x001fc800078e020a */
[----:B------:R-:W-:-:S05]  /*0700*/  IMAD.WIDE R2, R5, 0x4, R2 ;  /* 0x0000000405027825 */ /* 0x000fca00078e0202 */
[----:B-1----:R-:W-:Y:S01]  /*0710*/  STG.E.128 desc[UR6][R2.64], R12 ;  /* 0x0000000c02007986 */ /* 0x002fe2000c101d06 */
[----:B------:R-:W-:Y:S05]  /*0720*/  EXIT ;  /* 0x000000000000794d */ /* 0x000fea0003800000 */
.L_x_0:
[----:B------:R-:W-:-:S00]  /*0730*/  BRA `(.L_x_0) ;  /* 0xfffffffc00fc7947 */ /* 0x000fc0000383ffff */
[----:B------:R-:W-:-:S00]  /*0740*/  NOP ;  /* 0x0000000000007918 */ /* 0x000fc00000000000 */
        /* <DEDUP_REMOVED lines=11> */
.L_x_1:


//--------------------- .nv.shared.triton_poi_fused_4 --------------------------
	.section	.nv.shared.triton_poi_fused_4,"aw",@nobits
	.sectionflags	@""
	.align	16
	.zero		1024


//--------------------- .nv.constant0.triton_poi_fused_4 --------------------------
	.section	.nv.constant0.triton_poi_fused_4,"a",@progbits
	.sectionflags	@""
	.align	4
.nv.constant0.triton_poi_fused_4:
	.zero		552
